	.headerflags	@"EF_CUDA_TEXMODE_UNIFIED EF_CUDA_64BIT_ADDRESS EF_CUDA_ACCELERATORS EF_CUDA_SM90 EF_CUDA_VIRTUAL_SM(EF_CUDA_SM90)"
	.elftype	@"ET_EXEC"


//--------------------- .nv.info                  --------------------------
	.section	.nv.info,"",@"SHT_CUDA_INFO"
	.align	4


	//----- nvinfo : EIATTR_REGCOUNT
	.align		4
        /*0000*/ 	.byte	0x04, 0x2f
        /*0002*/ 	.short	(.L_3 - .L_2)
	.align		4
.L_2:
        /*0004*/ 	.word	index@(triton_poi_fused__native_batch_norm_legit_no_training_add_42)
        /*0008*/ 	.word	0x00000016


	//----- nvinfo : EIATTR_MIN_STACK_SIZE
	.align		4
.L_3:
        /*000c*/ 	.byte	0x04, 0x12
        /*000e*/ 	.short	(.L_5 - .L_4)
	.align		4
.L_4:
        /*0010*/ 	.word	index@(triton_poi_fused__native_batch_norm_legit_no_training_add_42)
        /*0014*/ 	.word	0x00000000


	//----- nvinfo : EIATTR_FRAME_SIZE
	.align		4
.L_5:
        /*0018*/ 	.byte	0x04, 0x11
        /*001a*/ 	.short	(.L_7 - .L_6)
	.align		4
.L_6:
        /*001c*/ 	.word	index@(triton_poi_fused__native_batch_norm_legit_no_training_add_42)
        /*0020*/ 	.word	0x00000000


	//----- nvinfo : EIATTR_MIN_STACK_SIZE
	.align		4
.L_7:
        /*0024*/ 	.byte	0x04, 0x12
        /*0026*/ 	.short	(.L_9 - .L_8)
	.align		4
.L_8:
        /*0028*/ 	.word	index@(triton_poi_fused__native_batch_norm_legit_no_training_add_42)
        /*002c*/ 	.word	0x00000000
.L_9:


//--------------------- .nv.info.triton_poi_fused__native_batch_norm_legit_no_training_add_42 --------------------------
	.section	.nv.info.triton_poi_fused__native_batch_norm_legit_no_training_add_42,"",@"SHT_CUDA_INFO"
	.sectionflags	@""
	.align	4


	//----- nvinfo : EIATTR_CUDA_API_VERSION
	.align		4
        /*0000*/ 	.byte	0x04, 0x37
        /*0002*/ 	.short	(.L_11 - .L_10)
.L_10:
        /*0004*/ 	.word	0x0000007c


	//----- nvinfo : EIATTR_KPARAM_INFO
	.align		4
.L_11:
        /*0008*/ 	.byte	0x04, 0x17
        /*000a*/ 	.short	(.L_13 - .L_12)
.L_12:
        /*000c*/ 	.word	0x00000000
        /*0010*/ 	.short	0x0007
        /*0012*/ 	.short	0x0038
        /*0014*/ 	.byte	0x00, 0xf0, 0x11, 0x00


	//----- nvinfo : EIATTR_KPARAM_INFO
	.align		4
.L_13:
        /*0018*/ 	.byte	0x04, 0x17
        /*001a*/ 	.short	(.L_15 - .L_14)
.L_14:
        /*001c*/ 	.word	0x00000000
        /*0020*/ 	.short	0x0006
        /*0022*/ 	.short	0x0030
        /*0024*/ 	.byte	0x00, 0xf4, 0x21, 0x00


	//----- nvinfo : EIATTR_KPARAM_INFO
	.align		4
.L_15:
        /*0028*/ 	.byte	0x04, 0x17
        /*002a*/ 	.short	(.L_17 - .L_16)
.L_16:
        /*002c*/ 	.word	0x00000000
        /*0030*/ 	.short	0x0005
        /*0032*/ 	.short	0x0028
        /*0034*/ 	.byte	0x00, 0xf4, 0x21, 0x00


	//----- nvinfo : EIATTR_KPARAM_INFO
	.align		4
.L_17:
        /*0038*/ 	.byte	0x04, 0x17
        /*003a*/ 	.short	(.L_19 - .L_18)
.L_18:
        /*003c*/ 	.word	0x00000000
        /*0040*/ 	.short	0x0004
        /*0042*/ 	.short	0x0020
        /*0044*/ 	.byte	0x00, 0xf4, 0x21, 0x00


	//----- nvinfo : EIATTR_KPARAM_INFO
	.align		4
.L_19:
        /*0048*/ 	.byte	0x04, 0x17
        /*004a*/ 	.short	(.L_21 - .L_20)
.L_20:
        /*004c*/ 	.word	0x00000000
        /*0050*/ 	.short	0x0003
        /*0052*/ 	.short	0x0018
        /*0054*/ 	.byte	0x00, 0xf4, 0x21, 0x00


	//----- nvinfo : EIATTR_KPARAM_INFO
	.align		4
.L_21:
        /*0058*/ 	.byte	0x04, 0x17
        /*005a*/ 	.short	(.L_23 - .L_22)
.L_22:
        /*005c*/ 	.word	0x00000000
        /*0060*/ 	.short	0x0002
        /*0062*/ 	.short	0x0010
        /*0064*/ 	.byte	0x00, 0xf4, 0x21, 0x00


	//----- nvinfo : EIATTR_KPARAM_INFO
	.align		4
.L_23:
        /*0068*/ 	.byte	0x04, 0x17
        /*006a*/ 	.short	(.L_25 - .L_24)
.L_24:
        /*006c*/ 	.word	0x00000000
        /*0070*/ 	.short	0x0001
        /*0072*/ 	.short	0x0008
        /*0074*/ 	.byte	0x00, 0xf4, 0x21, 0x00


	//----- nvinfo : EIATTR_KPARAM_INFO
	.align		4
.L_25:
        /*0078*/ 	.byte	0x04, 0x17
        /*007a*/ 	.short	(.L_27 - .L_26)
.L_26:
        /*007c*/ 	.word	0x00000000
        /*0080*/ 	.short	0x0000
        /*0082*/ 	.short	0x0000
        /*0084*/ 	.byte	0x00, 0xf4, 0x21, 0x00


	//----- nvinfo : EIATTR_SPARSE_MMA_MASK
	.align		4
.L_27:
        /*0088*/ 	.byte	0x03, 0x50
        /*008a*/ 	.short	0x0000


	//----- nvinfo : EIATTR_MAXREG_COUNT
	.align		4
        /*008c*/ 	.byte	0x03, 0x1b
        /*008e*/ 	.short	0x00ff


	//----- nvinfo : EIATTR_EXIT_INSTR_OFFSETS
	.align		4
        /*0090*/ 	.byte	0x04, 0x1c
        /*0092*/ 	.short	(.L_29 - .L_28)


	//   ....[0]....
.L_28:
        /*0094*/ 	.word	0x00000360


	//   ....[1]....
        /*0098*/ 	.word	0x00000380


	//----- nvinfo : EIATTR_REQNTID
	.align		4
.L_29:
        /*009c*/ 	.byte	0x04, 0x10
        /*009e*/ 	.short	(.L_31 - .L_30)
.L_30:
        /*00a0*/ 	.word	0x00000080
        /*00a4*/ 	.word	0x00000001
        /*00a8*/ 	.word	0x00000001


	//----- nvinfo : EIATTR_CBANK_PARAM_SIZE
	.align		4
.L_31:
        /*00ac*/ 	.byte	0x03, 0x19
        /*00ae*/ 	.short	0x003c


	//----- nvinfo : EIATTR_PARAM_CBANK
	.align		4
        /*00b0*/ 	.byte	0x04, 0x0a
        /*00b2*/ 	.short	(.L_33 - .L_32)
	.align		4
.L_32:
        /*00b4*/ 	.word	index@(.nv.constant0.triton_poi_fused__native_batch_norm_legit_no_training_add_42)
        /*00b8*/ 	.short	0x0210
        /*00ba*/ 	.short	0x003c


	//----- nvinfo : EIATTR_SW_WAR
	.align		4
.L_33:
        /*00bc*/ 	.byte	0x04, 0x36
        /*00be*/ 	.short	(.L_35 - .L_34)
.L_34:
        /*00c0*/ 	.word	0x00000008
.L_35:


//--------------------- .nv.callgraph             --------------------------
	.section	.nv.callgraph,"",@"SHT_CUDA_CALLGRAPH"
	.align	4
	.sectionentsize	8
	.align		4
        /*0000*/ 	.word	0x00000000
	.align		4
        /*0004*/ 	.word	0xffffffff
	.align		4
        /*0008*/ 	.word	0x00000000
	.align		4
        /*000c*/ 	.word	0xfffffffe
	.align		4
        /*0010*/ 	.word	0x00000000
	.align		4
        /*0014*/ 	.word	0xfffffffd
	.align		4
        /*0018*/ 	.word	0x00000000
	.align		4
        /*001c*/ 	.word	0xfffffffc


//--------------------- .nv.constant4             --------------------------
	.section	.nv.constant4,"a",@progbits
	.align	8
	.align		8
.nv.constant4:
        /*0000*/ 	.dword	_$_str
	.align		8
        /*0008*/ 	.dword	_$_str_$_2


//--------------------- .text.triton_poi_fused__native_batch_norm_legit_no_training_add_42 --------------------------
	.section	.text.triton_poi_fused__native_batch_norm_legit_no_training_add_42,"ax",@progbits
	.align	128
        .global         triton_poi_fused__native_batch_norm_legit_no_training_add_42
        .type           triton_poi_fused__native_batch_norm_legit_no_training_add_42,@function
        .size           triton_poi_fused__native_batch_norm_legit_no_training_add_42,(.L_x_1 - triton_poi_fused__native_batch_norm_legit_no_training_add_42)
        .other          triton_poi_fused__native_batch_norm_legit_no_training_add_42,@"STO_CUDA_ENTRY STV_DEFAULT"
triton_poi_fused__native_batch_norm_legit_no_training_add_42:
.text.triton_poi_fused__native_batch_norm_legit_no_training_add_42:
[----:B------:R-:W0:Y:S01]  /*0000*/  LDC R1, c[0x0][0x28] ;  /* 0x00000a00ff017b82 */ /* 0x000e220000000800 */
[----:B------:R-:W1:Y:S07]  /*0010*/  S2R R0, SR_TID.X ;  /* 0x0000000000007919 */ /* 0x000e6e0000002100 */
[----:B------:R-:W2:Y:S01]  /*0020*/  LDC.64 R14, c[0x0][0x228] ;  /* 0x00008a00ff0e7b82 */ /* 0x000ea20000000a00 */
[----:B------:R-:W-:Y:S01]  /*0030*/  ULDC.64 UR4, c[0x0][0x208] ;  /* 0x0000820000047ab9 */ /* 0x000fe20000000a00 */
[----:B------:R-:W3:Y:S06]  /*0040*/  S2R R3, SR_CTAID.X ;  /* 0x0000000000037919 */ /* 0x000eec0000002500 */
[----:B------:R-:W4:Y:S08]  /*0050*/  LDC.64 R10, c[0x0][0x218] ;  /* 0x00008600ff0a7b82 */ /* 0x000f300000000a00 */
[----:B------:R-:W5:Y:S08]  /*0060*/  LDC.64 R12, c[0x0][0x220] ;  /* 0x00008800ff0c7b82 */ /* 0x000f700000000a00 */
[----:B------:R-:W5:Y:S01]  /*0070*/  LDC.64 R16, c[0x0][0x230] ;  /* 0x00008c00ff107b82 */ /* 0x000f620000000a00 */
[----:B-1----:R-:W-:-:S07]  /*0080*/  LOP3.LUT R0, R0, 0x7f, RZ, 0xc0, !PT ;  /* 0x0000007f00007812 */ /* 0x002fce00078ec0ff */
[----:B------:R-:W1:Y:S01]  /*0090*/  LDC.64 R8, c[0x0][0x238] ;  /* 0x00008e00ff087b82 */ /* 0x000e620000000a00 */
[----:B---3--:R-:W-:-:S04]  /*00a0*/  LEA R0, R3, R0, 0x7 ;  /* 0x0000000003007211 */ /* 0x008fc800078e38ff */
[C---:B------:R-:W-:Y:S01]  /*00b0*/  ISETP.GE.AND P4, PT, R0.reuse, 0x1500, PT ;  /* 0x000015000000780c */ /* 0x040fe20003f86270 */
[----:B------:R-:W-:Y:S02]  /*00c0*/  IMAD.HI R2, R0, 0x30c30c31, RZ ;  /* 0x30c30c3100027827 */ /* 0x000fe400078e02ff */
[----:B------:R-:W3:Y:S03]  /*00d0*/  LDC.64 R4, c[0x0][0x240] ;  /* 0x00009000ff047b82 */ /* 0x000ee60000000a00 */
[----:B------:R-:W-:-:S04]  /*00e0*/  SHF.R.U32.HI R3, RZ, 0x1f, R2 ;  /* 0x0000001fff037819 */ /* 0x000fc80000011602 */
[----:B------:R-:W-:Y:S02]  /*00f0*/  LEA.HI.SX32 R7, R2, R3, 0x1c ;  /* 0x0000000302077211 */ /* 0x000fe400078fe2ff */
[----:B------:R-:W-:-:S03]  /*0100*/  CS2R R2, SRZ ;  /* 0x0000000000027805 */ /* 0x000fc6000001ff00 */
[----:B------:R-:W-:-:S04]  /*0110*/  IMAD R19, R7, -0x54, R0 ;  /* 0xffffffac07137824 */ /* 0x000fc800078e0200 */
[----:B--2---:R-:W-:-:S05]  /*0120*/  IMAD.WIDE R14, R19, 0x4, R14 ;  /* 0x00000004130e7825 */ /* 0x004fca00078e020e */
[----:B------:R2:W3:Y:S01]  /*0130*/  @!P4 LDG.E.EL R2, desc[UR4][R14.64] ;  /* 0x000000040e02c981 */ /* 0x0004e2000c2e1900 */
[C---:B------:R-:W-:Y:S01]  /*0140*/  ISETP.GE.AND P3, PT, R19.reuse, 0x48, PT ;  /* 0x000000481300780c */ /* 0x040fe20003f66270 */
[----:B------:R-:W-:Y:S01]  /*0150*/  HFMA2.MMA R6, -RZ, RZ, 0, 0 ;  /* 0x00000000ff067435 */ /* 0x000fe200000001ff */
[C---:B----4-:R-:W-:Y:S02]  /*0160*/  IMAD.WIDE R10, R0.reuse, 0x4, R10 ;  /* 0x00000004000a7825 */ /* 0x050fe400078e020a */
[----:B------:R-:W-:Y:S02]  /*0170*/  ISETP.LT.AND P1, PT, R0, 0x1500, !P3 ;  /* 0x000015000000780c */ /* 0x000fe40005f21270 */
[----:B-----5:R-:W-:Y:S01]  /*0180*/  IMAD.WIDE R12, R19, 0x4, R12 ;  /* 0x00000004130c7825 */ /* 0x020fe200078e020c */
[----:B------:R4:W5:Y:S03]  /*0190*/  @!P4 LDG.E R3, desc[UR4][R10.64] ;  /* 0x000000040a03c981 */ /* 0x000966000c1e1900 */
[----:B------:R-:W-:Y:S01]  /*01a0*/  IMAD R7, R7, 0x48, R19 ;  /* 0x0000004807077824 */ /* 0x000fe200078e0213 */
[----:B------:R-:W5:Y:S01]  /*01b0*/  @!P4 LDG.E.EL R6, desc[UR4][R12.64] ;  /* 0x000000040c06c981 */ /* 0x000f62000c2e1900 */
[----:B0-2---:R-:W-:-:S04]  /*01c0*/  IMAD.WIDE R14, R19, 0x4, R16 ;  /* 0x00000004130e7825 */ /* 0x005fc800078e0210 */
[----:B-1----:R-:W-:Y:S01]  /*01d0*/  IMAD.WIDE R8, R19, 0x4, R8 ;  /* 0x0000000413087825 */ /* 0x002fe200078e0208 */
[----:B------:R-:W-:-:S03]  /*01e0*/  CS2R R18, SRZ ;  /* 0x0000000000127805 */ /* 0x000fc6000001ff00 */
[----:B---3--:R-:W-:Y:S01]  /*01f0*/  IMAD.WIDE R16, R7, 0x4, R4 ;  /* 0x0000000407107825 */ /* 0x008fe200078e0204 */
[----:B------:R-:W-:Y:S01]  /*0200*/  MOV R7, RZ ;  /* 0x000000ff00077202 */ /* 0x000fe20000000f00 */
[----:B----4-:R-:W-:Y:S01]  /*0210*/  HFMA2.MMA R11, -RZ, RZ, 1.625, 0 ;  /* 0x3e800000ff0b7435 */ /* 0x010fe200000001ff */
[----:B------:R-:W2:Y:S01]  /*0220*/  @!P4 LDG.E.EL R18, desc[UR4][R8.64] ;  /* 0x000000040812c981 */ /* 0x000ea2000c2e1900 */
[----:B------:R-:W0:Y:S03]  /*0230*/  LDC.64 R4, c[0x0][0x210] ;  /* 0x00008400ff047b82 */ /* 0x000e260000000a00 */
[----:B------:R-:W3:Y:S04]  /*0240*/  @P1 LDG.E R19, desc[UR4][R16.64] ;  /* 0x0000000410131981 */ /* 0x000ee8000c1e1900 */
[----:B------:R-:W2:Y:S01]  /*0250*/  @!P4 LDG.E.EL R7, desc[UR4][R14.64] ;  /* 0x000000040e07c981 */ /* 0x000ea2000c2e1900 */
[----:B0-----:R-:W-:-:S04]  /*0260*/  IMAD.WIDE R4, R0, 0x4, R4 ;  /* 0x0000000400047825 */ /* 0x001fc800078e0204 */
[----:B------:R-:W-:-:S04]  /*0270*/  FADD R2, R2, 9.9999997473787516356e-06 ;  /* 0x3727c5ac02027421 */ /* 0x000fc80000000000 */
[----:B------:R-:W0:Y:S02]  /*0280*/  MUFU.SQRT R10, R2 ;  /* 0x00000002000a7308 */ /* 0x000e240000002000 */
[C---:B0-----:R-:W-:Y:S02]  /*0290*/  FSETP.GT.AND P0, PT, R10.reuse, 8.50705917302346158658e+37, PT ;  /* 0x7e8000000a00780b */ /* 0x041fe40003f04000 */
[----:B------:R-:W-:-:S11]  /*02a0*/  FSETP.GEU.AND P2, PT, R10, 1.175494350822287508e-38, PT ;  /* 0x008000000a00780b */ /* 0x000fd60003f4e000 */
[----:B------:R-:W-:-:S04]  /*02b0*/  @P0 FMUL R10, R10, 0.25 ;  /* 0x3e8000000a0a0820 */ /* 0x000fc80000400000 */
[----:B------:R-:W-:-:S06]  /*02c0*/  @!P2 FMUL R10, R10, 16777216 ;  /* 0x4b8000000a0aa820 */ /* 0x000fcc0000400000 */
[----:B------:R-:W0:Y:S01]  /*02d0*/  MUFU.RCP R10, R10 ;  /* 0x0000000a000a7308 */ /* 0x000e220000001000 */
[----:B------:R-:W-:Y:S01]  /*02e0*/  FSEL R11, R11, 1, P0 ;  /* 0x3f8000000b0b7808 */ /* 0x000fe20000000000 */
[----:B-----5:R-:W-:-:S04]  /*02f0*/  FADD R3, -R6, R3 ;  /* 0x0000000306037221 */ /* 0x020fc80000000100 */
[----:B------:R-:W-:-:S04]  /*0300*/  @!P2 FMUL R11, R11, 16777216 ;  /* 0x4b8000000b0ba820 */ /* 0x000fc80000400000 */
[----:B0-----:R-:W-:-:S04]  /*0310*/  FMUL R2, R10, R11 ;  /* 0x0000000b0a027220 */ /* 0x001fc80000400000 */
[----:B------:R-:W-:Y:S01]  /*0320*/  FMUL R3, R3, R2 ;  /* 0x0000000203037220 */ /* 0x000fe20000400000 */
[----:B---3--:R-:W-:-:S03]  /*0330*/  SEL R2, R19, RZ, P1 ;  /* 0x000000ff13027207 */ /* 0x008fc60000800000 */
[----:B--2---:R-:W-:-:S04]  /*0340*/  FFMA R3, R3, R7, R18 ;  /* 0x0000000703037223 */ /* 0x004fc80000000012 */
[----:B------:R-:W-:Y:S01]  /*0350*/  @!P3 FADD R3, R3, R2 ;  /* 0x000000020303b221 */ /* 0x000fe20000000000 */
[----:B------:R-:W-:Y:S06]  /*0360*/  @P4 EXIT ;  /* 0x000000000000494d */ /* 0x000fec0003800000 */
[----:B------:R-:W-:Y:S01]  /*0370*/  STG.E desc[UR4][R4.64], R3 ;  /* 0x0000000304007986 */ /* 0x000fe2000c101904 */
[----:B------:R-:W-:Y:S05]  /*0380*/  EXIT ;  /* 0x000000000000794d */ /* 0x000fea0003800000 */
.L_x_0:
[----:B------:R-:W-:-:S00]  /*0390*/  BRA `(.L_x_0) ;  /* 0xfffffffc00fc7947 */ /* 0x000fc0000383ffff */
[----:B------:R-:W-:-:S00]  /*03a0*/  NOP ;  /* 0x0000000000007918 */ /* 0x000fc00000000000 */
        /* <DEDUP_REMOVED lines=13> */
.L_x_1:


//--------------------- .nv.global.init           --------------------------
	.section	.nv.global.init,"aw",@progbits
.nv.global.init:
	.type		_$_str,@object
	.size		_$_str,(_$_str_$_2 - _$_str)
_$_str:
        /*0000*/ 	.byte	0x5f, 0x5f, 0x43, 0x55, 0x44, 0x41, 0x5f, 0x46, 0x54, 0x5a, 0x00
	.type		_$_str_$_2,@object
	.size		_$_str_$_2,(.L_1 - _$_str_$_2)
_$_str_$_2:
        /*000b*/ 	.byte	0x5f, 0x5f, 0x43, 0x55, 0x44, 0x41, 0x5f, 0x50, 0x52, 0x45, 0x43, 0x5f, 0x53, 0x51, 0x52, 0x54
        /*001b*/ 	.byte	0x00
.L_1:


//--------------------- .nv.constant0.triton_poi_fused__native_batch_norm_legit_no_training_add_42 --------------------------
	.section	.nv.constant0.triton_poi_fused__native_batch_norm_legit_no_training_add_42,"a",@progbits
	.sectionflags	@""
	.align	4
.nv.constant0.triton_poi_fused__native_batch_norm_legit_no_training_add_42:
	.zero		588
